	.headerflags	@"EF_CUDA_TEXMODE_UNIFIED EF_CUDA_64BIT_ADDRESS EF_CUDA_ACCELERATORS EF_CUDA_SM90 EF_CUDA_VIRTUAL_SM(EF_CUDA_SM90)"
	.elftype	@"ET_EXEC"


//--------------------- .nv.info                  --------------------------
	.section	.nv.info,"",@"SHT_CUDA_INFO"
	.align	4


	//----- nvinfo : EIATTR_REGCOUNT
	.align		4
        /*0000*/ 	.byte	0x04, 0x2f
        /*0002*/ 	.short	(.L_3 - .L_2)
	.align		4
.L_2:
        /*0004*/ 	.word	index@(triton_poi_fused__native_batch_norm_legit_no_training_relu_19)
        /*0008*/ 	.word	0x00000012


	//----- nvinfo : EIATTR_MIN_STACK_SIZE
	.align		4
.L_3:
        /*000c*/ 	.byte	0x04, 0x12
        /*000e*/ 	.short	(.L_5 - .L_4)
	.align		4
.L_4:
        /*0010*/ 	.word	index@(triton_poi_fused__native_batch_norm_legit_no_training_relu_19)
        /*0014*/ 	.word	0x00000000


	//----- nvinfo : EIATTR_FRAME_SIZE
	.align		4
.L_5:
        /*0018*/ 	.byte	0x04, 0x11
        /*001a*/ 	.short	(.L_7 - .L_6)
	.align		4
.L_6:
        /*001c*/ 	.word	index@(triton_poi_fused__native_batch_norm_legit_no_training_relu_19)
        /*0020*/ 	.word	0x00000000


	//----- nvinfo : EIATTR_MIN_STACK_SIZE
	.align		4
.L_7:
        /*0024*/ 	.byte	0x04, 0x12
        /*0026*/ 	.short	(.L_9 - .L_8)
	.align		4
.L_8:
        /*0028*/ 	.word	index@(triton_poi_fused__native_batch_norm_legit_no_training_relu_19)
        /*002c*/ 	.word	0x00000000
.L_9:


//--------------------- .nv.info.triton_poi_fused__native_batch_norm_legit_no_training_relu_19 --------------------------
	.section	.nv.info.triton_poi_fused__native_batch_norm_legit_no_training_relu_19,"",@"SHT_CUDA_INFO"
	.sectionflags	@""
	.align	4


	//----- nvinfo : EIATTR_CUDA_API_VERSION
	.align		4
        /*0000*/ 	.byte	0x04, 0x37
        /*0002*/ 	.short	(.L_11 - .L_10)
.L_10:
        /*0004*/ 	.word	0x0000007c


	//----- nvinfo : EIATTR_KPARAM_INFO
	.align		4
.L_11:
        /*0008*/ 	.byte	0x04, 0x17
        /*000a*/ 	.short	(.L_13 - .L_12)
.L_12:
        /*000c*/ 	.word	0x00000000
        /*0010*/ 	.short	0x0006
        /*0012*/ 	.short	0x0030
        /*0014*/ 	.byte	0x00, 0xf0, 0x11, 0x00


	//----- nvinfo : EIATTR_KPARAM_INFO
	.align		4
.L_13:
        /*0018*/ 	.byte	0x04, 0x17
        /*001a*/ 	.short	(.L_15 - .L_14)
.L_14:
        /*001c*/ 	.word	0x00000000
        /*0020*/ 	.short	0x0005
        /*0022*/ 	.short	0x0028
        /*0024*/ 	.byte	0x00, 0xf4, 0x21, 0x00


	//----- nvinfo : EIATTR_KPARAM_INFO
	.align		4
.L_15:
        /*0028*/ 	.byte	0x04, 0x17
        /*002a*/ 	.short	(.L_17 - .L_16)
.L_16:
        /*002c*/ 	.word	0x00000000
        /*0030*/ 	.short	0x0004
        /*0032*/ 	.short	0x0020
        /*0034*/ 	.byte	0x00, 0xf4, 0x21, 0x00


	//----- nvinfo : EIATTR_KPARAM_INFO
	.align		4
.L_17:
        /*0038*/ 	.byte	0x04, 0x17
        /*003a*/ 	.short	(.L_19 - .L_18)
.L_18:
        /*003c*/ 	.word	0x00000000
        /*0040*/ 	.short	0x0003
        /*0042*/ 	.short	0x0018
        /*0044*/ 	.byte	0x00, 0xf4, 0x21, 0x00


	//----- nvinfo : EIATTR_KPARAM_INFO
	.align		4
.L_19:
        /*0048*/ 	.byte	0x04, 0x17
        /*004a*/ 	.short	(.L_21 - .L_20)
.L_20:
        /*004c*/ 	.word	0x00000000
        /*0050*/ 	.short	0x0002
        /*0052*/ 	.short	0x0010
        /*0054*/ 	.byte	0x00, 0xf4, 0x21, 0x00


	//----- nvinfo : EIATTR_KPARAM_INFO
	.align		4
.L_21:
        /*0058*/ 	.byte	0x04, 0x17
        /*005a*/ 	.short	(.L_23 - .L_22)
.L_22:
        /*005c*/ 	.word	0x00000000
        /*0060*/ 	.short	0x0001
        /*0062*/ 	.short	0x0008
        /*0064*/ 	.byte	0x00, 0xf4, 0x21, 0x00


	//----- nvinfo : EIATTR_KPARAM_INFO
	.align		4
.L_23:
        /*0068*/ 	.byte	0x04, 0x17
        /*006a*/ 	.short	(.L_25 - .L_24)
.L_24:
        /*006c*/ 	.word	0x00000000
        /*0070*/ 	.short	0x0000
        /*0072*/ 	.short	0x0000
        /*0074*/ 	.byte	0x00, 0xf4, 0x21, 0x00


	//----- nvinfo : EIATTR_SPARSE_MMA_MASK
	.align		4
.L_25:
        /*0078*/ 	.byte	0x03, 0x50
        /*007a*/ 	.short	0x0000


	//----- nvinfo : EIATTR_MAXREG_COUNT
	.align		4
        /*007c*/ 	.byte	0x03, 0x1b
        /*007e*/ 	.short	0x00ff


	//----- nvinfo : EIATTR_EXIT_INSTR_OFFSETS
	.align		4
        /*0080*/ 	.byte	0x04, 0x1c
        /*0082*/ 	.short	(.L_27 - .L_26)


	//   ....[0]....
.L_26:
        /*0084*/ 	.word	0x000003d0


	//----- nvinfo : EIATTR_REQNTID
	.align		4
.L_27:
        /*0088*/ 	.byte	0x04, 0x10
        /*008a*/ 	.short	(.L_29 - .L_28)
.L_28:
        /*008c*/ 	.word	0x00000080
        /*0090*/ 	.word	0x00000001
        /*0094*/ 	.word	0x00000001


	//----- nvinfo : EIATTR_CBANK_PARAM_SIZE
	.align		4
.L_29:
        /*0098*/ 	.byte	0x03, 0x19
        /*009a*/ 	.short	0x0034


	//----- nvinfo : EIATTR_PARAM_CBANK
	.align		4
        /*009c*/ 	.byte	0x04, 0x0a
        /*009e*/ 	.short	(.L_31 - .L_30)
	.align		4
.L_30:
        /*00a0*/ 	.word	index@(.nv.constant0.triton_poi_fused__native_batch_norm_legit_no_training_relu_19)
        /*00a4*/ 	.short	0x0210
        /*00a6*/ 	.short	0x0034


	//----- nvinfo : EIATTR_SW_WAR
	.align		4
.L_31:
        /*00a8*/ 	.byte	0x04, 0x36
        /*00aa*/ 	.short	(.L_33 - .L_32)
.L_32:
        /*00ac*/ 	.word	0x00000008
.L_33:


//--------------------- .nv.callgraph             --------------------------
	.section	.nv.callgraph,"",@"SHT_CUDA_CALLGRAPH"
	.align	4
	.sectionentsize	8
	.align		4
        /*0000*/ 	.word	0x00000000
	.align		4
        /*0004*/ 	.word	0xffffffff
	.align		4
        /*0008*/ 	.word	0x00000000
	.align		4
        /*000c*/ 	.word	0xfffffffe
	.align		4
        /*0010*/ 	.word	0x00000000
	.align		4
        /*0014*/ 	.word	0xfffffffd
	.align		4
        /*0018*/ 	.word	0x00000000
	.align		4
        /*001c*/ 	.word	0xfffffffc


//--------------------- .nv.constant4             --------------------------
	.section	.nv.constant4,"a",@progbits
	.align	8
	.align		8
.nv.constant4:
        /*0000*/ 	.dword	_$_str
	.align		8
        /*0008*/ 	.dword	_$_str_$_2


//--------------------- .text.triton_poi_fused__native_batch_norm_legit_no_training_relu_19 --------------------------
	.section	.text.triton_poi_fused__native_batch_norm_legit_no_training_relu_19,"ax",@progbits
	.align	128
        .global         triton_poi_fused__native_batch_norm_legit_no_training_relu_19
        .type           triton_poi_fused__native_batch_norm_legit_no_training_relu_19,@function
        .size           triton_poi_fused__native_batch_norm_legit_no_training_relu_19,(.L_x_1 - triton_poi_fused__native_batch_norm_legit_no_training_relu_19)
        .other          triton_poi_fused__native_batch_norm_legit_no_training_relu_19,@"STO_CUDA_ENTRY STV_DEFAULT"
triton_poi_fused__native_batch_norm_legit_no_training_relu_19:
.text.triton_poi_fused__native_batch_norm_legit_no_training_relu_19:
[----:B------:R-:W-:Y:S01]  /*0000*/  LDC R1, c[0x0][0x28] ;  /* 0x00000a00ff017b82 */ /* 0x000fe20000000800 */
[----:B------:R-:W1:Y:S07]  /*0010*/  S2R R0, SR_TID.X ;  /* 0x0000000000007919 */ /* 0x000e6e0000002100 */
[----:B------:R-:W2:Y:S01]  /*0020*/  LDC.64 R2, c[0x0][0x220] ;  /* 0x00008800ff027b82 */ /* 0x000ea20000000a00 */
[----:B------:R-:W-:Y:S01]  /*0030*/  ULDC.64 UR4, c[0x0][0x208] ;  /* 0x0000820000047ab9 */ /* 0x000fe20000000a00 */
[----:B------:R-:W3:Y:S06]  /*0040*/  S2R R7, SR_CTAID.X ;  /* 0x0000000000077919 */ /* 0x000eec0000002500 */
[----:B------:R-:W4:Y:S08]  /*0050*/  LDC.64 R8, c[0x0][0x228] ;  /* 0x00008a00ff087b82 */ /* 0x000f300000000a00 */
[----:B------:R-:W5:Y:S01]  /*0060*/  LDC.64 R10, c[0x0][0x230] ;  /* 0x00008c00ff0a7b82 */ /* 0x000f620000000a00 */
[----:B-1----:R-:W-:-:S02]  /*0070*/  SHF.L.U32 R0, R0, 0x1, RZ ;  /* 0x0000000100007819 */ /* 0x002fc400000006ff */
[----:B---3--:R-:W-:Y:S02]  /*0080*/  SHF.R.S32.HI R5, RZ, 0x17, R7 ;  /* 0x00000017ff057819 */ /* 0x008fe40000011407 */
[----:B------:R-:W-:Y:S02]  /*0090*/  LOP3.LUT R0, R0, 0xfe, RZ, 0xc0, !PT ;  /* 0x000000fe00007812 */ /* 0x000fe400078ec0ff */
[----:B------:R-:W-:Y:S02]  /*00a0*/  SGXT R5, R5, 0x1 ;  /* 0x000000010505781a */ /* 0x000fe40000000200 */
[----:B------:R-:W-:Y:S02]  /*00b0*/  LEA R0, R7, R0, 0x8 ;  /* 0x0000000007007211 */ /* 0x000fe400078e40ff */
[----:B------:R-:W1:Y:S02]  /*00c0*/  LDC.64 R6, c[0x0][0x218] ;  /* 0x00008600ff067b82 */ /* 0x000e640000000a00 */
[----:B------:R-:W-:-:S04]  /*00d0*/  LEA.HI R5, R5, R0, RZ, 0x9 ;  /* 0x0000000005057211 */ /* 0x000fc800078f48ff */
[----:B------:R-:W-:-:S04]  /*00e0*/  LOP3.LUT R5, R5, 0xfffffe00, RZ, 0xc0, !PT ;  /* 0xfffffe0005057812 */ /* 0x000fc800078ec0ff */
[----:B------:R-:W-:Y:S02]  /*00f0*/  IADD3 R13, R0, -R5, RZ ;  /* 0x80000005000d7210 */ /* 0x000fe40007ffe0ff */
[----:B------:R-:W3:Y:S03]  /*0100*/  LDC.64 R4, c[0x0][0x210] ;  /* 0x00008400ff047b82 */ /* 0x000ee60000000a00 */
[----:B--2---:R-:W-:-:S06]  /*0110*/  IMAD.WIDE R2, R13, 0x4, R2 ;  /* 0x000000040d027825 */ /* 0x004fcc00078e0202 */
[----:B------:R-:W2:Y:S01]  /*0120*/  LDG.E.EL.64 R2, desc[UR4][R2.64] ;  /* 0x0000000402027981 */ /* 0x000ea2000c2e1b00 */
[----:B-1----:R-:W-:-:S04]  /*0130*/  IMAD.WIDE R6, R13, 0x4, R6 ;  /* 0x000000040d067825 */ /* 0x002fc800078e0206 */
[C---:B----4-:R-:W-:Y:S02]  /*0140*/  IMAD.WIDE R8, R13.reuse, 0x4, R8 ;  /* 0x000000040d087825 */ /* 0x050fe400078e0208 */
[----:B------:R-:W4:Y:S02]  /*0150*/  LDG.E.EL.64 R6, desc[UR4][R6.64] ;  /* 0x0000000406067981 */ /* 0x000f24000c2e1b00 */
[----:B-----5:R-:W-:Y:S02]  /*0160*/  IMAD.WIDE R10, R13, 0x4, R10 ;  /* 0x000000040d0a7825 */ /* 0x020fe400078e020a */
[----:B------:R-:W5:Y:S02]  /*0170*/  LDG.E.EL.64 R8, desc[UR4][R8.64] ;  /* 0x0000000408087981 */ /* 0x000f64000c2e1b00 */
[----:B---3--:R-:W-:Y:S02]  /*0180*/  IMAD.WIDE R4, R0, 0x4, R4 ;  /* 0x0000000400047825 */ /* 0x008fe400078e0204 */
[----:B------:R-:W5:Y:S04]  /*0190*/  LDG.E.EL.64 R10, desc[UR4][R10.64] ;  /* 0x000000040a0a7981 */ /* 0x000f68000c2e1b00 */
[----:B------:R-:W4:Y:S01]  /*01a0*/  LDG.E.64 R4, desc[UR4][R4.64] ;  /* 0x0000000404047981 */ /* 0x000f22000c1e1b00 */
[----:B------:R-:W-:Y:S01]  /*01b0*/  HFMA2.MMA R14, -RZ, RZ, 1.625, 0 ;  /* 0x3e800000ff0e7435 */ /* 0x000fe200000001ff */
[----:B--2---:R-:W-:Y:S01]  /*01c0*/  FADD R2, R2, 9.9999997473787516356e-06 ;  /* 0x3727c5ac02027421 */ /* 0x004fe20000000000 */
[----:B------:R-:W-:-:S03]  /*01d0*/  FADD R3, R3, 9.9999997473787516356e-06 ;  /* 0x3727c5ac03037421 */ /* 0x000fc60000000000 */
[----:B------:R-:W1:Y:S08]  /*01e0*/  MUFU.SQRT R12, R2 ;  /* 0x00000002000c7308 */ /* 0x000e700000002000 */
[----:B------:R2:W3:Y:S01]  /*01f0*/  MUFU.SQRT R13, R3 ;  /* 0x00000003000d7308 */ /* 0x0004e20000002000 */
[C---:B-1----:R-:W-:Y:S02]  /*0200*/  FSETP.GT.AND P0, PT, R12.reuse, 8.50705917302346158658e+37, PT ;  /* 0x7e8000000c00780b */ /* 0x042fe40003f04000 */
[----:B------:R-:W-:Y:S01]  /*0210*/  FSETP.GEU.AND P2, PT, R12, 1.175494350822287508e-38, PT ;  /* 0x008000000c00780b */ /* 0x000fe20003f4e000 */
[----:B--2---:R-:W1:Y:S01]  /*0220*/  LDC.64 R2, c[0x0][0x238] ;  /* 0x00008e00ff027b82 */ /* 0x004e620000000a00 */
[----:B---3--:R-:W-:-:S02]  /*0230*/  FSETP.GT.AND P1, PT, R13, 8.50705917302346158658e+37, PT ;  /* 0x7e8000000d00780b */ /* 0x008fc40003f24000 */
[----:B------:R-:W-:-:S07]  /*0240*/  FSETP.GEU.AND P3, PT, R13, 1.175494350822287508e-38, PT ;  /* 0x008000000d00780b */ /* 0x000fce0003f6e000 */
[----:B------:R-:W-:-:S04]  /*0250*/  @P0 FMUL R12, R12, 0.25 ;  /* 0x3e8000000c0c0820 */ /* 0x000fc80000400000 */
[----:B------:R-:W-:Y:S01]  /*0260*/  @!P2 FMUL R12, R12, 16777216 ;  /* 0x4b8000000c0ca820 */ /* 0x000fe20000400000 */
[----:B------:R-:W-:-:S04]  /*0270*/  @P1 FMUL R13, R13, 0.25 ;  /* 0x3e8000000d0d1820 */ /* 0x000fc80000400000 */
[----:B------:R-:W-:Y:S01]  /*0280*/  @!P3 FMUL R13, R13, 16777216 ;  /* 0x4b8000000d0db820 */ /* 0x000fe20000400000 */
[----:B------:R-:W2:Y:S01]  /*0290*/  MUFU.RCP R12, R12 ;  /* 0x0000000c000c7308 */ /* 0x000ea20000001000 */
[----:B------:R-:W-:-:S07]  /*02a0*/  FSEL R15, R14, 1, P0 ;  /* 0x3f8000000e0f7808 */ /* 0x000fce0000000000 */
[----:B------:R-:W3:Y:S01]  /*02b0*/  MUFU.RCP R13, R13 ;  /* 0x0000000d000d7308 */ /* 0x000ee20000001000 */
[----:B------:R-:W-:Y:S01]  /*02c0*/  FSEL R14, R14, 1, P1 ;  /* 0x3f8000000e0e7808 */ /* 0x000fe20000800000 */
[----:B------:R-:W-:-:S04]  /*02d0*/  @!P2 FMUL R15, R15, 16777216 ;  /* 0x4b8000000f0fa820 */ /* 0x000fc80000400000 */
[----:B------:R-:W-:Y:S01]  /*02e0*/  @!P3 FMUL R14, R14, 16777216 ;  /* 0x4b8000000e0eb820 */ /* 0x000fe20000400000 */
[----:B----4-:R-:W-:Y:S01]  /*02f0*/  FADD R5, R5, -R7 ;  /* 0x8000000705057221 */ /* 0x010fe20000000000 */
[----:B------:R-:W-:Y:S01]  /*0300*/  FADD R4, R4, -R6 ;  /* 0x8000000604047221 */ /* 0x000fe20000000000 */
[----:B--2---:R-:W-:Y:S01]  /*0310*/  FMUL R15, R12, R15 ;  /* 0x0000000f0c0f7220 */ /* 0x004fe20000400000 */
[----:B---3--:R-:W-:-:S03]  /*0320*/  FMUL R14, R13, R14 ;  /* 0x0000000e0d0e7220 */ /* 0x008fc60000400000 */
[----:B------:R-:W-:Y:S01]  /*0330*/  FMUL R15, R4, R15 ;  /* 0x0000000f040f7220 */ /* 0x000fe20000400000 */
[----:B------:R-:W-:-:S03]  /*0340*/  FMUL R14, R5, R14 ;  /* 0x0000000e050e7220 */ /* 0x000fc60000400000 */
[----:B-----5:R-:W-:Y:S01]  /*0350*/  FFMA R8, R8, R15, R10 ;  /* 0x0000000f08087223 */ /* 0x020fe2000000000a */
[----:B------:R-:W-:-:S04]  /*0360*/  FFMA R9, R9, R14, R11 ;  /* 0x0000000e09097223 */ /* 0x000fc8000000000b */
[----:B------:R-:W-:Y:S02]  /*0370*/  FSETP.GEU.AND P0, PT, R8, RZ, PT ;  /* 0x000000ff0800720b */ /* 0x000fe40003f0e000 */
[C---:B------:R-:W-:Y:S01]  /*0380*/  FSETP.GEU.AND P1, PT, R9.reuse, RZ, PT ;  /* 0x000000ff0900720b */ /* 0x040fe20003f2e000 */
[----:B-1----:R-:W-:Y:S01]  /*0390*/  IMAD.WIDE R2, R0, 0x4, R2 ;  /* 0x0000000400027825 */ /* 0x002fe200078e0202 */
[----:B------:R-:W-:Y:S02]  /*03a0*/  FSEL R8, R8, RZ, P0 ;  /* 0x000000ff08087208 */ /* 0x000fe40000000000 */
[----:B------:R-:W-:-:S05]  /*03b0*/  FSEL R9, R9, RZ, P1 ;  /* 0x000000ff09097208 */ /* 0x000fca0000800000 */
[----:B------:R-:W-:Y:S01]  /*03c0*/  STG.E.64 desc[UR4][R2.64], R8 ;  /* 0x0000000802007986 */ /* 0x000fe2000c101b04 */
[----:B------:R-:W-:Y:S05]  /*03d0*/  EXIT ;  /* 0x000000000000794d */ /* 0x000fea0003800000 */
.L_x_0:
[----:B------:R-:W-:-:S00]  /*03e0*/  BRA `(.L_x_0) ;  /* 0xfffffffc00fc7947 */ /* 0x000fc0000383ffff */
[----:B------:R-:W-:-:S00]  /*03f0*/  NOP ;  /* 0x0000000000007918 */ /* 0x000fc00000000000 */
        /* <DEDUP_REMOVED lines=8> */
.L_x_1:


//--------------------- .nv.global.init           --------------------------
	.section	.nv.global.init,"aw",@progbits
.nv.global.init:
	.type		_$_str,@object
	.size		_$_str,(_$_str_$_2 - _$_str)
_$_str:
        /*0000*/ 	.byte	0x5f, 0x5f, 0x43, 0x55, 0x44, 0x41, 0x5f, 0x46, 0x54, 0x5a, 0x00
	.type		_$_str_$_2,@object
	.size		_$_str_$_2,(.L_1 - _$_str_$_2)
_$_str_$_2:
        /*000b*/ 	.byte	0x5f, 0x5f, 0x43, 0x55, 0x44, 0x41, 0x5f, 0x50, 0x52, 0x45, 0x43, 0x5f, 0x53, 0x51, 0x52, 0x54
        /*001b*/ 	.byte	0x00
.L_1:


//--------------------- .nv.constant0.triton_poi_fused__native_batch_norm_legit_no_training_relu_19 --------------------------
	.section	.nv.constant0.triton_poi_fused__native_batch_norm_legit_no_training_relu_19,"a",@progbits
	.sectionflags	@""
	.align	4
.nv.constant0.triton_poi_fused__native_batch_norm_legit_no_training_relu_19:
	.zero		580
